//
// Generated by NVIDIA NVVM Compiler
//
// Compiler Build ID: CL-36424714
// Cuda compilation tools, release 13.0, V13.0.88
// Based on NVVM 20.0.0
//

.version 9.0
.target sm_100
.address_size 64

	// .globl	_Z19reduce_naive_kernelILi256EEvPiS0_i
// _ZZ19reduce_naive_kernelILi256EEvPiS0_iE5sdata has been demoted

.visible .entry _Z19reduce_naive_kernelILi256EEvPiS0_i(
	.param .u64 .ptr .align 1 _Z19reduce_naive_kernelILi256EEvPiS0_i_param_0,
	.param .u64 .ptr .align 1 _Z19reduce_naive_kernelILi256EEvPiS0_i_param_1,
	.param .u32 _Z19reduce_naive_kernelILi256EEvPiS0_i_param_2
)
{
	.reg .pred 	%p<6>;
	.reg .b32 	%r<24>;
	.reg .b64 	%rd<11>;
	// demoted variable
	.shared .align 4 .b8 _ZZ19reduce_naive_kernelILi256EEvPiS0_iE5sdata[1024];
	ld.param.u64 	%rd1, [_Z19reduce_naive_kernelILi256EEvPiS0_i_param_0];
	ld.param.u64 	%rd2, [_Z19reduce_naive_kernelILi256EEvPiS0_i_param_1];
	ld.param.u32 	%r8, [_Z19reduce_naive_kernelILi256EEvPiS0_i_param_2];
	mov.u32 	%r1, %tid.x;
	mov.u32 	%r2, %ctaid.x;
	mov.u32 	%r23, %ntid.x;
	mul.lo.s32 	%r9, %r23, %r2;
	shl.b32 	%r10, %r9, 1;
	add.s32 	%r4, %r10, %r1;
	setp.ge.s32 	%p1, %r4, %r8;
	shl.b32 	%r11, %r1, 2;
	mov.u32 	%r12, _ZZ19reduce_naive_kernelILi256EEvPiS0_iE5sdata;
	add.s32 	%r5, %r12, %r11;
	@%p1 bra 	$L__BB0_2;
	cvta.to.global.u64 	%rd3, %rd1;
	mul.wide.u32 	%rd4, %r4, 4;
	add.s64 	%rd5, %rd3, %rd4;
	ld.global.u32 	%r13, [%rd5];
	add.s32 	%r14, %r4, %r23;
	mul.wide.u32 	%rd6, %r14, 4;
	add.s64 	%rd7, %rd3, %rd6;
	ld.global.u32 	%r15, [%rd7];
	add.s32 	%r16, %r15, %r13;
	st.shared.u32 	[%r5], %r16;
$L__BB0_2:
	bar.sync 	0;
	setp.lt.u32 	%p2, %r23, 2;
	@%p2 bra 	$L__BB0_6;
$L__BB0_3:
	shr.u32 	%r7, %r23, 1;
	setp.ge.u32 	%p3, %r1, %r7;
	@%p3 bra 	$L__BB0_5;
	shl.b32 	%r17, %r7, 2;
	add.s32 	%r18, %r5, %r17;
	ld.shared.u32 	%r19, [%r18];
	ld.shared.u32 	%r20, [%r5];
	add.s32 	%r21, %r20, %r19;
	st.shared.u32 	[%r5], %r21;
$L__BB0_5:
	bar.sync 	0;
	setp.gt.u32 	%p4, %r23, 3;
	mov.u32 	%r23, %r7;
	@%p4 bra 	$L__BB0_3;
$L__BB0_6:
	setp.ne.s32 	%p5, %r1, 0;
	@%p5 bra 	$L__BB0_8;
	ld.shared.u32 	%r22, [_ZZ19reduce_naive_kernelILi256EEvPiS0_iE5sdata];
	cvta.to.global.u64 	%rd8, %rd2;
	mul.wide.u32 	%rd9, %r2, 4;
	add.s64 	%rd10, %rd8, %rd9;
	st.global.u32 	[%rd10], %r22;
$L__BB0_8:
	ret;

}


// ===== COMPILED SASS (sm_100) =====

	.target	sm_100

	.elftype	@"ET_EXEC"


//--------------------- .note.nv.tkinfo           --------------------------
	.section	.note.nv.tkinfo,"",@"SHT_NOTE"
	.sectionflags	@"SHF_NOTE_NV_TKINFO"
	.tkinfo
        /*0018*/ 	.word	0x00000002
        /*0030*/ 	.string	""
        /*0030*/ 	.string	"ptxas"
        /*0030*/ 	.string	"Cuda compilation tools, release 13.0, V13.0.88"
        /*0030*/ 	.string	"Build cuda_13.0.r13.0/compiler.36424714_0"
        /*0030*/ 	.string	"-arch sm_100 -m 64 "



//--------------------- .note.nv.cuinfo           --------------------------
	.section	.note.nv.cuinfo,"",@"SHT_NOTE"
	.sectionflags	@"SHF_NOTE_NV_CUINFO"
        /*0018*/ 	.short	0x0002
        /*001a*/ 	.short	0x0064
        /*001c*/ 	.short	0x0082
	.zero		2


//--------------------- .nv.info                  --------------------------
	.section	.nv.info,"",@"SHT_CUDA_INFO"
	.align	4


	//----- nvinfo : EIATTR_REGCOUNT
	.align		4
        /*0000*/ 	.byte	0x04, 0x2f
        /*0002*/ 	.short	(.L_1 - .L_0)
	.align		4
.L_0:
        /*0004*/ 	.word	index@(_Z19reduce_naive_kernelILi256EEvPiS0_i)
        /*0008*/ 	.word	0x0000000e


	//----- nvinfo : EIATTR_FRAME_SIZE
	.align		4
.L_1:
        /*000c*/ 	.byte	0x04, 0x11
        /*000e*/ 	.short	(.L_3 - .L_2)
	.align		4
.L_2:
        /*0010*/ 	.word	index@(_Z19reduce_naive_kernelILi256EEvPiS0_i)
        /*0014*/ 	.word	0x00000000


	//----- nvinfo : EIATTR_MIN_STACK_SIZE
	.align		4
.L_3:
        /*0018*/ 	.byte	0x04, 0x12
        /*001a*/ 	.short	(.L_5 - .L_4)
	.align		4
.L_4:
        /*001c*/ 	.word	index@(_Z19reduce_naive_kernelILi256EEvPiS0_i)
        /*0020*/ 	.word	0x00000000
.L_5:


//--------------------- .nv.compat                --------------------------
	.section	.nv.compat,"",@"SHT_CUDA_COMPAT_INFO"
	.align	4
        /*0000*/ 	.byte	0x02, 0x09, 0x00, 0x00, 0x02, 0x02, 0x01, 0x00, 0x02, 0x05, 0x05, 0x00, 0x03, 0x07, 0x01, 0x01
        /*0010*/ 	.byte	0x02, 0x03, 0x00, 0x00, 0x02, 0x06, 0x01, 0x00, 0x04, 0x0b, 0x08, 0x00, 0x09, 0x00, 0x00, 0x00
        /*0020*/ 	.byte	0x00, 0x00, 0x00, 0x00


//--------------------- .nv.info._Z19reduce_naive_kernelILi256EEvPiS0_i --------------------------
	.section	.nv.info._Z19reduce_naive_kernelILi256EEvPiS0_i,"",@"SHT_CUDA_INFO"
	.sectionflags	@""
	.align	4


	//----- nvinfo : EIATTR_CUDA_API_VERSION
	.align		4
        /*0000*/ 	.byte	0x04, 0x37
        /*0002*/ 	.short	(.L_7 - .L_6)
.L_6:
        /*0004*/ 	.word	0x00000082


	//----- nvinfo : EIATTR_KPARAM_INFO
	.align		4
.L_7:
        /*0008*/ 	.byte	0x04, 0x17
        /*000a*/ 	.short	(.L_9 - .L_8)
.L_8:
        /*000c*/ 	.word	0x00000000
        /*0010*/ 	.short	0x0002
        /*0012*/ 	.short	0x0010
        /*0014*/ 	.byte	0x00, 0xf0, 0x11, 0x00


	//----- nvinfo : EIATTR_KPARAM_INFO
	.align		4
.L_9:
        /*0018*/ 	.byte	0x04, 0x17
        /*001a*/ 	.short	(.L_11 - .L_10)
.L_10:
        /*001c*/ 	.word	0x00000000
        /*0020*/ 	.short	0x0001
        /*0022*/ 	.short	0x0008
        /*0024*/ 	.byte	0x00, 0xf5, 0x21, 0x00


	//----- nvinfo : EIATTR_KPARAM_INFO
	.align		4
.L_11:
        /*0028*/ 	.byte	0x04, 0x17
        /*002a*/ 	.short	(.L_13 - .L_12)
.L_12:
        /*002c*/ 	.word	0x00000000
        /*0030*/ 	.short	0x0000
        /*0032*/ 	.short	0x0000
        /*0034*/ 	.byte	0x00, 0xf5, 0x21, 0x00


	//----- nvinfo : EIATTR_SPARSE_MMA_MASK
	.align		4
.L_13:
        /*0038*/ 	.byte	0x03, 0x50
        /*003a*/ 	.short	0x0000


	//----- nvinfo : EIATTR_MAXREG_COUNT
	.align		4
        /*003c*/ 	.byte	0x03, 0x1b
        /*003e*/ 	.short	0x00ff


	//----- nvinfo : EIATTR_NUM_BARRIERS
	.align		4
        /*0040*/ 	.byte	0x02, 0x4c
        /*0042*/ 	.byte	0x01
	.zero		1


	//----- nvinfo : EIATTR_MERCURY_ISA_VERSION
	.align		4
        /*0044*/ 	.byte	0x03, 0x5f
        /*0046*/ 	.short	0x0101


	//----- nvinfo : EIATTR_VRC_CTA_INIT_COUNT
	.align		4
        /*0048*/ 	.byte	0x02, 0x4a
	.zero		1
	.zero		1


	//----- nvinfo : EIATTR_EXIT_INSTR_OFFSETS
	.align		4
        /*004c*/ 	.byte	0x04, 0x1c
        /*004e*/ 	.short	(.L_15 - .L_14)


	//   ....[0]....
.L_14:
        /*0050*/ 	.word	0x00000250


	//   ....[1]....
        /*0054*/ 	.word	0x000002d0


	//----- nvinfo : EIATTR_CBANK_PARAM_SIZE
	.align		4
.L_15:
        /*0058*/ 	.byte	0x03, 0x19
        /*005a*/ 	.short	0x0014


	//----- nvinfo : EIATTR_PARAM_CBANK
	.align		4
        /*005c*/ 	.byte	0x04, 0x0a
        /*005e*/ 	.short	(.L_17 - .L_16)
	.align		4
.L_16:
        /*0060*/ 	.word	index@(.nv.constant0._Z19reduce_naive_kernelILi256EEvPiS0_i)
        /*0064*/ 	.short	0x0380
        /*0066*/ 	.short	0x0014


	//----- nvinfo : EIATTR_SW_WAR
	.align		4
.L_17:
        /*0068*/ 	.byte	0x04, 0x36
        /*006a*/ 	.short	(.L_19 - .L_18)
.L_18:
        /*006c*/ 	.word	0x00000008
.L_19:


//--------------------- .nv.callgraph             --------------------------
	.section	.nv.callgraph,"",@"SHT_CUDA_CALLGRAPH"
	.align	4
	.sectionentsize	8
	.align		4
        /*0000*/ 	.word	0x00000000
	.align		4
        /*0004*/ 	.word	0xffffffff
	.align		4
        /*0008*/ 	.word	0x00000000
	.align		4
        /*000c*/ 	.word	0xfffffffe
	.align		4
        /*0010*/ 	.word	0x00000000
	.align		4
        /*0014*/ 	.word	0xfffffffd
	.align		4
        /*0018*/ 	.word	0x00000000
	.align		4
        /*001c*/ 	.word	0xfffffffc


//--------------------- .text._Z19reduce_naive_kernelILi256EEvPiS0_i --------------------------
	.section	.text._Z19reduce_naive_kernelILi256EEvPiS0_i,"ax",@progbits
	.align	128
        .global         _Z19reduce_naive_kernelILi256EEvPiS0_i
        .type           _Z19reduce_naive_kernelILi256EEvPiS0_i,@function
        .size           _Z19reduce_naive_kernelILi256EEvPiS0_i,(.L_x_3 - _Z19reduce_naive_kernelILi256EEvPiS0_i)
        .other          _Z19reduce_naive_kernelILi256EEvPiS0_i,@"STO_CUDA_ENTRY STV_DEFAULT"
_Z19reduce_naive_kernelILi256EEvPiS0_i:
.text._Z19reduce_naive_kernelILi256EEvPiS0_i:
[----:B------:R-:W-:Y:S01]  /*0000*/  LDC R1, c[0x0][0x37c] ;  /* 0x0000df00ff017b82 */ /* 0x000fe20000000800 */
[----:B------:R-:W0:Y:S01]  /*0010*/  S2R R11, SR_CTAID.X ;  /* 0x00000000000b7919 */ /* 0x000e220000002500 */
[----:B------:R-:W1:Y:S01]  /*0020*/  LDCU UR4, c[0x0][0x360] ;  /* 0x00006c00ff0477ac */ /* 0x000e620008000800 */
[----:B------:R-:W2:Y:S01]  /*0030*/  S2R R9, SR_TID.X ;  /* 0x0000000000097919 */ /* 0x000ea20000002100 */
[----:B------:R-:W3:Y:S01]  /*0040*/  LDCU UR5, c[0x0][0x390] ;  /* 0x00007200ff0577ac */ /* 0x000ee20008000800 */
[----:B------:R-:W4:Y:S01]  /*0050*/  LDCU.64 UR6, c[0x0][0x358] ;  /* 0x00006b00ff0677ac */ /* 0x000f220008000a00 */
[----:B-1----:R-:W-:Y:S02]  /*0060*/  IMAD.U32 R6, RZ, RZ, UR4 ;  /* 0x00000004ff067e24 */ /* 0x002fe4000f8e00ff */
[----:B0-----:R-:W-:-:S04]  /*0070*/  IMAD R0, R11, UR4, RZ ;  /* 0x000000040b007c24 */ /* 0x001fc8000f8e02ff */
[----:B--2---:R-:W-:-:S05]  /*0080*/  IMAD R3, R0, 0x2, R9 ;  /* 0x0000000200037824 */ /* 0x004fca00078e0209 */
[----:B---3--:R-:W-:-:S13]  /*0090*/  ISETP.GE.AND P1, PT, R3, UR5, PT ;  /* 0x0000000503007c0c */ /* 0x008fda000bf26270 */
[----:B------:R-:W0:Y:S01]  /*00a0*/  @!P1 LDC.64 R4, c[0x0][0x380] ;  /* 0x0000e000ff049b82 */ /* 0x000e220000000a00 */
[C---:B------:R-:W-:Y:S01]  /*00b0*/  @!P1 IADD3 R7, PT, PT, R3.reuse, R6, RZ ;  /* 0x0000000603079210 */ /* 0x040fe20007ffe0ff */
[----:B0-----:R-:W-:-:S04]  /*00c0*/  @!P1 IMAD.WIDE.U32 R2, R3, 0x4, R4 ;  /* 0x0000000403029825 */ /* 0x001fc800078e0004 */
[----:B------:R-:W-:Y:S02]  /*00d0*/  @!P1 IMAD.WIDE.U32 R4, R7, 0x4, R4 ;  /* 0x0000000407049825 */ /* 0x000fe400078e0004 */
[----:B----4-:R-:W2:Y:S04]  /*00e0*/  @!P1 LDG.E R2, desc[UR6][R2.64] ;  /* 0x0000000602029981 */ /* 0x010ea8000c1e1900 */
[----:B------:R-:W2:Y:S01]  /*00f0*/  @!P1 LDG.E R5, desc[UR6][R4.64] ;  /* 0x0000000604059981 */ /* 0x000ea2000c1e1900 */
[----:B------:R-:W0:Y:S01]  /*0100*/  S2UR UR5, SR_CgaCtaId ;  /* 0x00000000000579c3 */ /* 0x000e220000008800 */
[----:B------:R-:W-:Y:S01]  /*0110*/  UMOV UR4, 0x400 ;  /* 0x0000040000047882 */ /* 0x000fe20000000000 */
[----:B------:R-:W-:Y:S02]  /*0120*/  ISETP.GE.U32.AND P2, PT, R6, 0x2, PT ;  /* 0x000000020600780c */ /* 0x000fe40003f46070 */
[----:B------:R-:W-:Y:S01]  /*0130*/  ISETP.NE.AND P0, PT, R9, RZ, PT ;  /* 0x000000ff0900720c */ /* 0x000fe20003f05270 */
[----:B0-----:R-:W-:-:S06]  /*0140*/  ULEA UR4, UR5, UR4, 0x18 ;  /* 0x0000000405047291 */ /* 0x001fcc000f8ec0ff */
[----:B------:R-:W-:Y:S01]  /*0150*/  LEA R0, R9, UR4, 0x2 ;  /* 0x0000000409007c11 */ /* 0x000fe2000f8e10ff */
[----:B--2---:R-:W-:-:S05]  /*0160*/  @!P1 IMAD.IADD R7, R2, 0x1, R5 ;  /* 0x0000000102079824 */ /* 0x004fca00078e0205 */
[----:B------:R0:W-:Y:S01]  /*0170*/  @!P1 STS [R0], R7 ;  /* 0x0000000700009388 */ /* 0x0001e20000000800 */
[----:B------:R-:W-:Y:S06]  /*0180*/  BAR.SYNC.DEFER_BLOCKING 0x0 ;  /* 0x0000000000007b1d */ /* 0x000fec0000010000 */
[----:B------:R-:W-:Y:S05]  /*0190*/  @!P2 BRA `(.L_x_0) ;  /* 0x00000000002ca947 */ /* 0x000fea0003800000 */
.L_x_1:
[----:B------:R-:W-:-:S04]  /*01a0*/  SHF.R.U32.HI R4, RZ, 0x1, R6 ;  /* 0x00000001ff047819 */ /* 0x000fc80000011606 */
[----:B------:R-:W-:-:S13]  /*01b0*/  ISETP.GE.U32.AND P1, PT, R9, R4, PT ;  /* 0x000000040900720c */ /* 0x000fda0003f26070 */
[----:B------:R-:W-:Y:S01]  /*01c0*/  @!P1 LEA R2, R4, R0, 0x2 ;  /* 0x0000000004029211 */ /* 0x000fe200078e10ff */
[----:B------:R-:W-:Y:S05]  /*01d0*/  @!P1 LDS R3, [R0] ;  /* 0x0000000000039984 */ /* 0x000fea0000000800 */
[----:B------:R-:W1:Y:S02]  /*01e0*/  @!P1 LDS R2, [R2] ;  /* 0x0000000002029984 */ /* 0x000e640000000800 */
[----:B-1----:R-:W-:-:S05]  /*01f0*/  @!P1 IMAD.IADD R3, R2, 0x1, R3 ;  /* 0x0000000102039824 */ /* 0x002fca00078e0203 */
[----:B------:R1:W-:Y:S01]  /*0200*/  @!P1 STS [R0], R3 ;  /* 0x0000000300009388 */ /* 0x0003e20000000800 */
[----:B------:R-:W-:Y:S01]  /*0210*/  BAR.SYNC.DEFER_BLOCKING 0x0 ;  /* 0x0000000000007b1d */ /* 0x000fe20000010000 */
[----:B------:R-:W-:Y:S02]  /*0220*/  ISETP.GT.U32.AND P1, PT, R6, 0x3, PT ;  /* 0x000000030600780c */ /* 0x000fe40003f24070 */
[----:B------:R-:W-:-:S11]  /*0230*/  MOV R6, R4 ;  /* 0x0000000400067202 */ /* 0x000fd60000000f00 */
[----:B-1----:R-:W-:Y:S05]  /*0240*/  @P1 BRA `(.L_x_1) ;  /* 0xfffffffc00d41947 */ /* 0x002fea000383ffff */
.L_x_0:
[----:B------:R-:W-:Y:S05]  /*0250*/  @P0 EXIT ;  /* 0x000000000000094d */ /* 0x000fea0003800000 */
[----:B------:R-:W1:Y:S01]  /*0260*/  S2UR UR5, SR_CgaCtaId ;  /* 0x00000000000579c3 */ /* 0x000e620000008800 */
[----:B------:R-:W-:-:S07]  /*0270*/  UMOV UR4, 0x400 ;  /* 0x0000040000047882 */ /* 0x000fce0000000000 */
[----:B------:R-:W2:Y:S01]  /*0280*/  LDC.64 R2, c[0x0][0x388] ;  /* 0x0000e200ff027b82 */ /* 0x000ea20000000a00 */
[----:B-1----:R-:W-:Y:S01]  /*0290*/  ULEA UR4, UR5, UR4, 0x18 ;  /* 0x0000000405047291 */ /* 0x002fe2000f8ec0ff */
[----:B--2---:R-:W-:-:S08]  /*02a0*/  IMAD.WIDE.U32 R2, R11, 0x4, R2 ;  /* 0x000000040b027825 */ /* 0x004fd000078e0002 */
[----:B------:R-:W1:Y:S04]  /*02b0*/  LDS R5, [UR4] ;  /* 0x00000004ff057984 */ /* 0x000e680008000800 */
[----:B-1----:R-:W-:Y:S01]  /*02c0*/  STG.E desc[UR6][R2.64], R5 ;  /* 0x0000000502007986 */ /* 0x002fe2000c101906 */
[----:B------:R-:W-:Y:S05]  /*02d0*/  EXIT ;  /* 0x000000000000794d */ /* 0x000fea0003800000 */
.L_x_2:
[----:B------:R-:W-:-:S00]  /*02e0*/  BRA `(.L_x_2) ;  /* 0xfffffffc00fc7947 */ /* 0x000fc0000383ffff */
[----:B------:R-:W-:-:S00]  /*02f0*/  NOP ;  /* 0x0000000000007918 */ /* 0x000fc00000000000 */
        /* <DEDUP_REMOVED lines=8> */
.L_x_3:


//--------------------- .nv.shared._Z19reduce_naive_kernelILi256EEvPiS0_i --------------------------
	.section	.nv.shared._Z19reduce_naive_kernelILi256EEvPiS0_i,"aw",@nobits
	.sectionflags	@""
	.align	4
.nv.shared._Z19reduce_naive_kernelILi256EEvPiS0_i:
	.zero		2048


//--------------------- .nv.shared.reserved.0     --------------------------
	.section	.nv.shared.reserved.0,"aw",@nobits
	.weak		__nv_reservedSMEM_offset_0_alias
	.size		__nv_reservedSMEM_offset_0_alias, 0, 64
	.other		__nv_reservedSMEM_offset_0_alias,@"STO_CUDA_RESERVED_SHARED STV_DEFAULT"
__nv_reservedSMEM_offset_0_alias:
	.zero		0
	.zero		64


//--------------------- .nv.constant0._Z19reduce_naive_kernelILi256EEvPiS0_i --------------------------
	.section	.nv.constant0._Z19reduce_naive_kernelILi256EEvPiS0_i,"a",@progbits
	.sectionflags	@""
	.align	4
.nv.constant0._Z19reduce_naive_kernelILi256EEvPiS0_i:
	.zero		916


//--------------------- SYMBOLS --------------------------

	.type		.nv.reservedSmem.offset0,@object
	.size		.nv.reservedSmem.offset0,0x4
	.type		.nv.reservedSmem.cap,@object
	.size		.nv.reservedSmem.cap,0x4
